//
// Generated by NVIDIA NVVM Compiler
//
// Compiler Build ID: CL-36424714
// Cuda compilation tools, release 13.0, V13.0.88
// Based on NVVM 20.0.0
//

.version 9.0
.target sm_100
.address_size 64

	// .globl	_Z11test_kernelPfS_i

.visible .entry _Z11test_kernelPfS_i(
	.param .u64 .ptr .align 1 _Z11test_kernelPfS_i_param_0,
	.param .u64 .ptr .align 1 _Z11test_kernelPfS_i_param_1,
	.param .u32 _Z11test_kernelPfS_i_param_2
)
{
	.reg .pred 	%p<2>;
	.reg .b32 	%r<6>;
	.reg .b32 	%f<2>;
	.reg .b64 	%rd<8>;

	ld.param.u64 	%rd1, [_Z11test_kernelPfS_i_param_0];
	ld.param.u64 	%rd2, [_Z11test_kernelPfS_i_param_1];
	ld.param.u32 	%r2, [_Z11test_kernelPfS_i_param_2];
	mov.u32 	%r3, %ntid.x;
	mov.u32 	%r4, %ctaid.x;
	mov.u32 	%r5, %tid.x;
	mad.lo.s32 	%r1, %r3, %r4, %r5;
	setp.ge.s32 	%p1, %r1, %r2;
	@%p1 bra 	$L__BB0_2;
	cvta.to.global.u64 	%rd3, %rd1;
	cvta.to.global.u64 	%rd4, %rd2;
	mul.wide.s32 	%rd5, %r1, 4;
	add.s64 	%rd6, %rd3, %rd5;
	ld.global.f32 	%f1, [%rd6];
	add.s64 	%rd7, %rd4, %rd5;
	st.global.f32 	[%rd7], %f1;
$L__BB0_2:
	ret;

}


// ===== COMPILED SASS (sm_100) =====

	.target	sm_100

	.elftype	@"ET_EXEC"


//--------------------- .note.nv.tkinfo           --------------------------
	.section	.note.nv.tkinfo,"",@"SHT_NOTE"
	.sectionflags	@"SHF_NOTE_NV_TKINFO"
	.tkinfo
        /*0018*/ 	.word	0x00000002
        /*0030*/ 	.string	""
        /*0030*/ 	.string	"ptxas"
        /*0030*/ 	.string	"Cuda compilation tools, release 13.0, V13.0.88"
        /*0030*/ 	.string	"Build cuda_13.0.r13.0/compiler.36424714_0"
        /*0030*/ 	.string	"-arch sm_100 -m 64 "



//--------------------- .note.nv.cuinfo           --------------------------
	.section	.note.nv.cuinfo,"",@"SHT_NOTE"
	.sectionflags	@"SHF_NOTE_NV_CUINFO"
        /*0018*/ 	.short	0x0002
        /*001a*/ 	.short	0x0064
        /*001c*/ 	.short	0x0082
	.zero		2


//--------------------- .nv.info                  --------------------------
	.section	.nv.info,"",@"SHT_CUDA_INFO"
	.align	4


	//----- nvinfo : EIATTR_REGCOUNT
	.align		4
        /*0000*/ 	.byte	0x04, 0x2f
        /*0002*/ 	.short	(.L_1 - .L_0)
	.align		4
.L_0:
        /*0004*/ 	.word	index@(_Z11test_kernelPfS_i)
        /*0008*/ 	.word	0x0000000a


	//----- nvinfo : EIATTR_FRAME_SIZE
	.align		4
.L_1:
        /*000c*/ 	.byte	0x04, 0x11
        /*000e*/ 	.short	(.L_3 - .L_2)
	.align		4
.L_2:
        /*0010*/ 	.word	index@(_Z11test_kernelPfS_i)
        /*0014*/ 	.word	0x00000000


	//----- nvinfo : EIATTR_MIN_STACK_SIZE
	.align		4
.L_3:
        /*0018*/ 	.byte	0x04, 0x12
        /*001a*/ 	.short	(.L_5 - .L_4)
	.align		4
.L_4:
        /*001c*/ 	.word	index@(_Z11test_kernelPfS_i)
        /*0020*/ 	.word	0x00000000
.L_5:


//--------------------- .nv.compat                --------------------------
	.section	.nv.compat,"",@"SHT_CUDA_COMPAT_INFO"
	.align	4
        /*0000*/ 	.byte	0x02, 0x09, 0x00, 0x00, 0x02, 0x02, 0x01, 0x00, 0x02, 0x05, 0x05, 0x00, 0x03, 0x07, 0x01, 0x01
        /*0010*/ 	.byte	0x02, 0x03, 0x00, 0x00, 0x02, 0x06, 0x01, 0x00, 0x04, 0x0b, 0x08, 0x00, 0x09, 0x00, 0x00, 0x00
        /*0020*/ 	.byte	0x00, 0x00, 0x00, 0x00


//--------------------- .nv.info._Z11test_kernelPfS_i --------------------------
	.section	.nv.info._Z11test_kernelPfS_i,"",@"SHT_CUDA_INFO"
	.sectionflags	@""
	.align	4


	//----- nvinfo : EIATTR_CUDA_API_VERSION
	.align		4
        /*0000*/ 	.byte	0x04, 0x37
        /*0002*/ 	.short	(.L_7 - .L_6)
.L_6:
        /*0004*/ 	.word	0x00000082


	//----- nvinfo : EIATTR_KPARAM_INFO
	.align		4
.L_7:
        /*0008*/ 	.byte	0x04, 0x17
        /*000a*/ 	.short	(.L_9 - .L_8)
.L_8:
        /*000c*/ 	.word	0x00000000
        /*0010*/ 	.short	0x0002
        /*0012*/ 	.short	0x0010
        /*0014*/ 	.byte	0x00, 0xf0, 0x11, 0x00


	//----- nvinfo : EIATTR_KPARAM_INFO
	.align		4
.L_9:
        /*0018*/ 	.byte	0x04, 0x17
        /*001a*/ 	.short	(.L_11 - .L_10)
.L_10:
        /*001c*/ 	.word	0x00000000
        /*0020*/ 	.short	0x0001
        /*0022*/ 	.short	0x0008
        /*0024*/ 	.byte	0x00, 0xf5, 0x21, 0x00


	//----- nvinfo : EIATTR_KPARAM_INFO
	.align		4
.L_11:
        /*0028*/ 	.byte	0x04, 0x17
        /*002a*/ 	.short	(.L_13 - .L_12)
.L_12:
        /*002c*/ 	.word	0x00000000
        /*0030*/ 	.short	0x0000
        /*0032*/ 	.short	0x0000
        /*0034*/ 	.byte	0x00, 0xf5, 0x21, 0x00


	//----- nvinfo : EIATTR_SPARSE_MMA_MASK
	.align		4
.L_13:
        /*0038*/ 	.byte	0x03, 0x50
        /*003a*/ 	.short	0x0000


	//----- nvinfo : EIATTR_MAXREG_COUNT
	.align		4
        /*003c*/ 	.byte	0x03, 0x1b
        /*003e*/ 	.short	0x00ff


	//----- nvinfo : EIATTR_MERCURY_ISA_VERSION
	.align		4
        /*0040*/ 	.byte	0x03, 0x5f
        /*0042*/ 	.short	0x0101


	//----- nvinfo : EIATTR_VRC_CTA_INIT_COUNT
	.align		4
        /*0044*/ 	.byte	0x02, 0x4a
	.zero		1
	.zero		1


	//----- nvinfo : EIATTR_EXIT_INSTR_OFFSETS
	.align		4
        /*0048*/ 	.byte	0x04, 0x1c
        /*004a*/ 	.short	(.L_15 - .L_14)


	//   ....[0]....
.L_14:
        /*004c*/ 	.word	0x00000070


	//   ....[1]....
        /*0050*/ 	.word	0x000000f0


	//----- nvinfo : EIATTR_CBANK_PARAM_SIZE
	.align		4
.L_15:
        /*0054*/ 	.byte	0x03, 0x19
        /*0056*/ 	.short	0x0014


	//----- nvinfo : EIATTR_PARAM_CBANK
	.align		4
        /*0058*/ 	.byte	0x04, 0x0a
        /*005a*/ 	.short	(.L_17 - .L_16)
	.align		4
.L_16:
        /*005c*/ 	.word	index@(.nv.constant0._Z11test_kernelPfS_i)
        /*0060*/ 	.short	0x0380
        /*0062*/ 	.short	0x0014


	//----- nvinfo : EIATTR_SW_WAR
	.align		4
.L_17:
        /*0064*/ 	.byte	0x04, 0x36
        /*0066*/ 	.short	(.L_19 - .L_18)
.L_18:
        /*0068*/ 	.word	0x00000008
.L_19:


//--------------------- .nv.callgraph             --------------------------
	.section	.nv.callgraph,"",@"SHT_CUDA_CALLGRAPH"
	.align	4
	.sectionentsize	8
	.align		4
        /*0000*/ 	.word	0x00000000
	.align		4
        /*0004*/ 	.word	0xffffffff
	.align		4
        /*0008*/ 	.word	0x00000000
	.align		4
        /*000c*/ 	.word	0xfffffffe
	.align		4
        /*0010*/ 	.word	0x00000000
	.align		4
        /*0014*/ 	.word	0xfffffffd
	.align		4
        /*0018*/ 	.word	0x00000000
	.align		4
        /*001c*/ 	.word	0xfffffffc


//--------------------- .text._Z11test_kernelPfS_i --------------------------
	.section	.text._Z11test_kernelPfS_i,"ax",@progbits
	.align	128
        .global         _Z11test_kernelPfS_i
        .type           _Z11test_kernelPfS_i,@function
        .size           _Z11test_kernelPfS_i,(.L_x_1 - _Z11test_kernelPfS_i)
        .other          _Z11test_kernelPfS_i,@"STO_CUDA_ENTRY STV_DEFAULT"
_Z11test_kernelPfS_i:
.text._Z11test_kernelPfS_i:
[----:B------:R-:W-:Y:S01]  /*0000*/  LDC R1, c[0x0][0x37c] ;  /* 0x0000df00ff017b82 */ /* 0x000fe20000000800 */
[----:B------:R-:W0:Y:S01]  /*0010*/  S2R R7, SR_CTAID.X ;  /* 0x0000000000077919 */ /* 0x000e220000002500 */
[----:B------:R-:W0:Y:S01]  /*0020*/  LDCU UR4, c[0x0][0x360] ;  /* 0x00006c00ff0477ac */ /* 0x000e220008000800 */
[----:B------:R-:W0:Y:S01]  /*0030*/  S2R R0, SR_TID.X ;  /* 0x0000000000007919 */ /* 0x000e220000002100 */
[----:B------:R-:W1:Y:S01]  /*0040*/  LDCU UR5, c[0x0][0x390] ;  /* 0x00007200ff0577ac */ /* 0x000e620008000800 */
[----:B0-----:R-:W-:-:S05]  /*0050*/  IMAD R7, R7, UR4, R0 ;  /* 0x0000000407077c24 */ /* 0x001fca000f8e0200 */
[----:B-1----:R-:W-:-:S13]  /*0060*/  ISETP.GE.AND P0, PT, R7, UR5, PT ;  /* 0x0000000507007c0c */ /* 0x002fda000bf06270 */
[----:B------:R-:W-:Y:S05]  /*0070*/  @P0 EXIT ;  /* 0x000000000000094d */ /* 0x000fea0003800000 */
[----:B------:R-:W0:Y:S01]  /*0080*/  LDC.64 R2, c[0x0][0x380] ;  /* 0x0000e000ff027b82 */ /* 0x000e220000000a00 */
[----:B------:R-:W1:Y:S07]  /*0090*/  LDCU.64 UR4, c[0x0][0x358] ;  /* 0x00006b00ff0477ac */ /* 0x000e6e0008000a00 */
[----:B------:R-:W2:Y:S01]  /*00a0*/  LDC.64 R4, c[0x0][0x388] ;  /* 0x0000e200ff047b82 */ /* 0x000ea20000000a00 */
[----:B0-----:R-:W-:-:S06]  /*00b0*/  IMAD.WIDE R2, R7, 0x4, R2 ;  /* 0x0000000407027825 */ /* 0x001fcc00078e0202 */
[----:B-1----:R-:W3:Y:S01]  /*00c0*/  LDG.E R3, desc[UR4][R2.64] ;  /* 0x0000000402037981 */ /* 0x002ee2000c1e1900 */
[----:B--2---:R-:W-:-:S05]  /*00d0*/  IMAD.WIDE R4, R7, 0x4, R4 ;  /* 0x0000000407047825 */ /* 0x004fca00078e0204 */
[----:B---3--:R-:W-:Y:S01]  /*00e0*/  STG.E desc[UR4][R4.64], R3 ;  /* 0x0000000304007986 */ /* 0x008fe2000c101904 */
[----:B------:R-:W-:Y:S05]  /*00f0*/  EXIT ;  /* 0x000000000000794d */ /* 0x000fea0003800000 */
.L_x_0:
[----:B------:R-:W-:-:S00]  /*0100*/  BRA `(.L_x_0) ;  /* 0xfffffffc00fc7947 */ /* 0x000fc0000383ffff */
[----:B------:R-:W-:-:S00]  /*0110*/  NOP ;  /* 0x0000000000007918 */ /* 0x000fc00000000000 */
        /* <DEDUP_REMOVED lines=14> */
.L_x_1:


//--------------------- .nv.shared.reserved.0     --------------------------
	.section	.nv.shared.reserved.0,"aw",@nobits
	.weak		__nv_reservedSMEM_offset_0_alias
	.size		__nv_reservedSMEM_offset_0_alias, 0, 64
	.other		__nv_reservedSMEM_offset_0_alias,@"STO_CUDA_RESERVED_SHARED STV_DEFAULT"
__nv_reservedSMEM_offset_0_alias:
	.zero		0
	.zero		64


//--------------------- .nv.constant0._Z11test_kernelPfS_i --------------------------
	.section	.nv.constant0._Z11test_kernelPfS_i,"a",@progbits
	.sectionflags	@""
	.align	4
.nv.constant0._Z11test_kernelPfS_i:
	.zero		916


//--------------------- SYMBOLS --------------------------

	.type		.nv.reservedSmem.offset0,@object
	.size		.nv.reservedSmem.offset0,0x4
